//
// Generated by NVIDIA NVVM Compiler
//
// Compiler Build ID: CL-36424714
// Cuda compilation tools, release 13.0, V13.0.88
// Based on NVVM 20.0.0
//

.version 9.0
.target sm_100
.address_size 64

	// .globl	_Z9calculatePcS_i

.visible .entry _Z9calculatePcS_i(
	.param .u64 .ptr .align 1 _Z9calculatePcS_i_param_0,
	.param .u64 .ptr .align 1 _Z9calculatePcS_i_param_1,
	.param .u32 _Z9calculatePcS_i_param_2
)
{
	.reg .pred 	%p<3>;
	.reg .b32 	%r<11>;
	.reg .b32 	%f<2>;
	.reg .b64 	%rd<7>;

	ld.param.u64 	%rd3, [_Z9calculatePcS_i_param_0];
	ld.param.u64 	%rd4, [_Z9calculatePcS_i_param_1];
	ld.param.u32 	%r3, [_Z9calculatePcS_i_param_2];
	cvta.to.global.u64 	%rd1, %rd4;
	mov.u32 	%r4, %ntid.x;
	mov.u32 	%r5, %ctaid.x;
	mov.u32 	%r6, %tid.x;
	mad.lo.s32 	%r1, %r4, %r5, %r6;
	setp.ge.s32 	%p1, %r1, %r3;
	@%p1 bra 	$L__BB0_4;
	cvta.to.global.u64 	%rd5, %rd3;
	mul.wide.s32 	%rd6, %r1, 4;
	add.s64 	%rd2, %rd5, %rd6;
	ld.global.u32 	%r2, [%rd1];
	mov.f32 	%f1, 0f7F800000;
	cvt.rzi.s32.f32 	%r7, %f1;
	setp.ne.s32 	%p2, %r2, %r7;
	@%p2 bra 	$L__BB0_3;
	ld.global.u32 	%r10, [%rd2];
	st.global.u32 	[%rd1], %r10;
	bra.uni 	$L__BB0_4;
$L__BB0_3:
	ld.global.u32 	%r8, [%rd2];
	xor.b32  	%r9, %r8, %r2;
	st.global.u32 	[%rd2], %r9;
$L__BB0_4:
	ret;

}


// ===== COMPILED SASS (sm_100) =====

	.target	sm_100

	.elftype	@"ET_EXEC"


//--------------------- .note.nv.tkinfo           --------------------------
	.section	.note.nv.tkinfo,"",@"SHT_NOTE"
	.sectionflags	@"SHF_NOTE_NV_TKINFO"
	.tkinfo
        /*0018*/ 	.word	0x00000002
        /*0030*/ 	.string	""
        /*0030*/ 	.string	"ptxas"
        /*0030*/ 	.string	"Cuda compilation tools, release 13.0, V13.0.88"
        /*0030*/ 	.string	"Build cuda_13.0.r13.0/compiler.36424714_0"
        /*0030*/ 	.string	"-arch sm_100 -m 64 "



//--------------------- .note.nv.cuinfo           --------------------------
	.section	.note.nv.cuinfo,"",@"SHT_NOTE"
	.sectionflags	@"SHF_NOTE_NV_CUINFO"
        /*0018*/ 	.short	0x0002
        /*001a*/ 	.short	0x0064
        /*001c*/ 	.short	0x0082
	.zero		2


//--------------------- .nv.info                  --------------------------
	.section	.nv.info,"",@"SHT_CUDA_INFO"
	.align	4


	//----- nvinfo : EIATTR_REGCOUNT
	.align		4
        /*0000*/ 	.byte	0x04, 0x2f
        /*0002*/ 	.short	(.L_1 - .L_0)
	.align		4
.L_0:
        /*0004*/ 	.word	index@(_Z9calculatePcS_i)
        /*0008*/ 	.word	0x0000000a


	//----- nvinfo : EIATTR_FRAME_SIZE
	.align		4
.L_1:
        /*000c*/ 	.byte	0x04, 0x11
        /*000e*/ 	.short	(.L_3 - .L_2)
	.align		4
.L_2:
        /*0010*/ 	.word	index@(_Z9calculatePcS_i)
        /*0014*/ 	.word	0x00000000


	//----- nvinfo : EIATTR_MIN_STACK_SIZE
	.align		4
.L_3:
        /*0018*/ 	.byte	0x04, 0x12
        /*001a*/ 	.short	(.L_5 - .L_4)
	.align		4
.L_4:
        /*001c*/ 	.word	index@(_Z9calculatePcS_i)
        /*0020*/ 	.word	0x00000000
.L_5:


//--------------------- .nv.compat                --------------------------
	.section	.nv.compat,"",@"SHT_CUDA_COMPAT_INFO"
	.align	4
        /*0000*/ 	.byte	0x02, 0x09, 0x00, 0x00, 0x02, 0x02, 0x01, 0x00, 0x02, 0x05, 0x05, 0x00, 0x03, 0x07, 0x01, 0x01
        /*0010*/ 	.byte	0x02, 0x03, 0x00, 0x00, 0x02, 0x06, 0x01, 0x00, 0x04, 0x0b, 0x08, 0x00, 0x09, 0x00, 0x00, 0x00
        /*0020*/ 	.byte	0x00, 0x00, 0x00, 0x00


//--------------------- .nv.info._Z9calculatePcS_i --------------------------
	.section	.nv.info._Z9calculatePcS_i,"",@"SHT_CUDA_INFO"
	.sectionflags	@""
	.align	4


	//----- nvinfo : EIATTR_CUDA_API_VERSION
	.align		4
        /*0000*/ 	.byte	0x04, 0x37
        /*0002*/ 	.short	(.L_7 - .L_6)
.L_6:
        /*0004*/ 	.word	0x00000082


	//----- nvinfo : EIATTR_KPARAM_INFO
	.align		4
.L_7:
        /*0008*/ 	.byte	0x04, 0x17
        /*000a*/ 	.short	(.L_9 - .L_8)
.L_8:
        /*000c*/ 	.word	0x00000000
        /*0010*/ 	.short	0x0002
        /*0012*/ 	.short	0x0010
        /*0014*/ 	.byte	0x00, 0xf0, 0x11, 0x00


	//----- nvinfo : EIATTR_KPARAM_INFO
	.align		4
.L_9:
        /*0018*/ 	.byte	0x04, 0x17
        /*001a*/ 	.short	(.L_11 - .L_10)
.L_10:
        /*001c*/ 	.word	0x00000000
        /*0020*/ 	.short	0x0001
        /*0022*/ 	.short	0x0008
        /*0024*/ 	.byte	0x00, 0xf5, 0x21, 0x00


	//----- nvinfo : EIATTR_KPARAM_INFO
	.align		4
.L_11:
        /*0028*/ 	.byte	0x04, 0x17
        /*002a*/ 	.short	(.L_13 - .L_12)
.L_12:
        /*002c*/ 	.word	0x00000000
        /*0030*/ 	.short	0x0000
        /*0032*/ 	.short	0x0000
        /*0034*/ 	.byte	0x00, 0xf5, 0x21, 0x00


	//----- nvinfo : EIATTR_SPARSE_MMA_MASK
	.align		4
.L_13:
        /*0038*/ 	.byte	0x03, 0x50
        /*003a*/ 	.short	0x0000


	//----- nvinfo : EIATTR_MAXREG_COUNT
	.align		4
        /*003c*/ 	.byte	0x03, 0x1b
        /*003e*/ 	.short	0x00ff


	//----- nvinfo : EIATTR_MERCURY_ISA_VERSION
	.align		4
        /*0040*/ 	.byte	0x03, 0x5f
        /*0042*/ 	.short	0x0101


	//----- nvinfo : EIATTR_VRC_CTA_INIT_COUNT
	.align		4
        /*0044*/ 	.byte	0x02, 0x4a
	.zero		1
	.zero		1


	//----- nvinfo : EIATTR_EXIT_INSTR_OFFSETS
	.align		4
        /*0048*/ 	.byte	0x04, 0x1c
        /*004a*/ 	.short	(.L_15 - .L_14)


	//   ....[0]....
.L_14:
        /*004c*/ 	.word	0x00000070


	//   ....[1]....
        /*0050*/ 	.word	0x00000110


	//   ....[2]....
        /*0054*/ 	.word	0x00000150


	//----- nvinfo : EIATTR_CBANK_PARAM_SIZE
	.align		4
.L_15:
        /*0058*/ 	.byte	0x03, 0x19
        /*005a*/ 	.short	0x0014


	//----- nvinfo : EIATTR_PARAM_CBANK
	.align		4
        /*005c*/ 	.byte	0x04, 0x0a
        /*005e*/ 	.short	(.L_17 - .L_16)
	.align		4
.L_16:
        /*0060*/ 	.word	index@(.nv.constant0._Z9calculatePcS_i)
        /*0064*/ 	.short	0x0380
        /*0066*/ 	.short	0x0014


	//----- nvinfo : EIATTR_SW_WAR
	.align		4
.L_17:
        /*0068*/ 	.byte	0x04, 0x36
        /*006a*/ 	.short	(.L_19 - .L_18)
.L_18:
        /*006c*/ 	.word	0x00000008
.L_19:


//--------------------- .nv.callgraph             --------------------------
	.section	.nv.callgraph,"",@"SHT_CUDA_CALLGRAPH"
	.align	4
	.sectionentsize	8
	.align		4
        /*0000*/ 	.word	0x00000000
	.align		4
        /*0004*/ 	.word	0xffffffff
	.align		4
        /*0008*/ 	.word	0x00000000
	.align		4
        /*000c*/ 	.word	0xfffffffe
	.align		4
        /*0010*/ 	.word	0x00000000
	.align		4
        /*0014*/ 	.word	0xfffffffd
	.align		4
        /*0018*/ 	.word	0x00000000
	.align		4
        /*001c*/ 	.word	0xfffffffc


//--------------------- .text._Z9calculatePcS_i   --------------------------
	.section	.text._Z9calculatePcS_i,"ax",@progbits
	.align	128
        .global         _Z9calculatePcS_i
        .type           _Z9calculatePcS_i,@function
        .size           _Z9calculatePcS_i,(.L_x_2 - _Z9calculatePcS_i)
        .other          _Z9calculatePcS_i,@"STO_CUDA_ENTRY STV_DEFAULT"
_Z9calculatePcS_i:
.text._Z9calculatePcS_i:
[----:B------:R-:W-:Y:S01]  /*0000*/  LDC R1, c[0x0][0x37c] ;  /* 0x0000df00ff017b82 */ /* 0x000fe20000000800 */
[----:B------:R-:W0:Y:S01]  /*0010*/  S2R R7, SR_CTAID.X ;  /* 0x0000000000077919 */ /* 0x000e220000002500 */
[----:B------:R-:W0:Y:S01]  /*0020*/  LDCU UR4, c[0x0][0x360] ;  /* 0x00006c00ff0477ac */ /* 0x000e220008000800 */
[----:B------:R-:W0:Y:S01]  /*0030*/  S2R R0, SR_TID.X ;  /* 0x0000000000007919 */ /* 0x000e220000002100 */
[----:B------:R-:W1:Y:S01]  /*0040*/  LDCU UR5, c[0x0][0x390] ;  /* 0x00007200ff0577ac */ /* 0x000e620008000800 */
[----:B0-----:R-:W-:-:S05]  /*0050*/  IMAD R7, R7, UR4, R0 ;  /* 0x0000000407077c24 */ /* 0x001fca000f8e0200 */
[----:B-1----:R-:W-:-:S13]  /*0060*/  ISETP.GE.AND P0, PT, R7, UR5, PT ;  /* 0x0000000507007c0c */ /* 0x002fda000bf06270 */
[----:B------:R-:W-:Y:S05]  /*0070*/  @P0 EXIT ;  /* 0x000000000000094d */ /* 0x000fea0003800000 */
[----:B------:R-:W0:Y:S01]  /*0080*/  LDC.64 R4, c[0x0][0x388] ;  /* 0x0000e200ff047b82 */ /* 0x000e220000000a00 */
[----:B------:R-:W0:Y:S07]  /*0090*/  LDCU.64 UR4, c[0x0][0x358] ;  /* 0x00006b00ff0477ac */ /* 0x000e2e0008000a00 */
[----:B------:R-:W1:Y:S01]  /*00a0*/  LDC.64 R2, c[0x0][0x380] ;  /* 0x0000e000ff027b82 */ /* 0x000e620000000a00 */
[----:B0-----:R-:W2:Y:S01]  /*00b0*/  LDG.E R0, desc[UR4][R4.64] ;  /* 0x0000000404007981 */ /* 0x001ea2000c1e1900 */
[----:B-1----:R-:W-:Y:S01]  /*00c0*/  IMAD.WIDE R2, R7, 0x4, R2 ;  /* 0x0000000407027825 */ /* 0x002fe200078e0202 */
[----:B--2---:R-:W-:-:S13]  /*00d0*/  ISETP.NE.AND P0, PT, R0, 0x7fffffff, PT ;  /* 0x7fffffff0000780c */ /* 0x004fda0003f05270 */
[----:B------:R-:W-:Y:S05]  /*00e0*/  @P0 BRA `(.L_x_0) ;  /* 0x00000000000c0947 */ /* 0x000fea0003800000 */
[----:B------:R-:W2:Y:S04]  /*00f0*/  LDG.E R3, desc[UR4][R2.64] ;  /* 0x0000000402037981 */ /* 0x000ea8000c1e1900 */
[----:B--2---:R-:W-:Y:S01]  /*0100*/  STG.E desc[UR4][R4.64], R3 ;  /* 0x0000000304007986 */ /* 0x004fe2000c101904 */
[----:B------:R-:W-:Y:S05]  /*0110*/  EXIT ;  /* 0x000000000000794d */ /* 0x000fea0003800000 */
.L_x_0:
[----:B------:R-:W2:Y:S02]  /*0120*/  LDG.E R5, desc[UR4][R2.64] ;  /* 0x0000000402057981 */ /* 0x000ea4000c1e1900 */
[----:B--2---:R-:W-:-:S05]  /*0130*/  LOP3.LUT R5, R5, R0, RZ, 0x3c, !PT ;  /* 0x0000000005057212 */ /* 0x004fca00078e3cff */
[----:B------:R-:W-:Y:S01]  /*0140*/  STG.E desc[UR4][R2.64], R5 ;  /* 0x0000000502007986 */ /* 0x000fe2000c101904 */
[----:B------:R-:W-:Y:S05]  /*0150*/  EXIT ;  /* 0x000000000000794d */ /* 0x000fea0003800000 */
.L_x_1:
[----:B------:R-:W-:-:S00]  /*0160*/  BRA `(.L_x_1) ;  /* 0xfffffffc00fc7947 */ /* 0x000fc0000383ffff */
[----:B------:R-:W-:-:S00]  /*0170*/  NOP ;  /* 0x0000000000007918 */ /* 0x000fc00000000000 */
        /* <DEDUP_REMOVED lines=8> */
.L_x_2:


//--------------------- .nv.shared.reserved.0     --------------------------
	.section	.nv.shared.reserved.0,"aw",@nobits
	.weak		__nv_reservedSMEM_offset_0_alias
	.size		__nv_reservedSMEM_offset_0_alias, 0, 64
	.other		__nv_reservedSMEM_offset_0_alias,@"STO_CUDA_RESERVED_SHARED STV_DEFAULT"
__nv_reservedSMEM_offset_0_alias:
	.zero		0
	.zero		64


//--------------------- .nv.constant0._Z9calculatePcS_i --------------------------
	.section	.nv.constant0._Z9calculatePcS_i,"a",@progbits
	.sectionflags	@""
	.align	4
.nv.constant0._Z9calculatePcS_i:
	.zero		916


//--------------------- SYMBOLS --------------------------

	.type		.nv.reservedSmem.offset0,@object
	.size		.nv.reservedSmem.offset0,0x4
